//
// Generated by NVIDIA NVVM Compiler
//
// Compiler Build ID: CL-36424714
// Cuda compilation tools, release 13.0, V13.0.88
// Based on NVVM 20.0.0
//

.version 9.0
.target sm_100
.address_size 64

	// .globl	_Z9transformPfS_Pd
// _ZZ9transformPfS_PdE9warp_sums has been demoted
// _ZZ9transformPfS_PdE5cache has been demoted

.visible .entry _Z9transformPfS_Pd(
	.param .u64 .ptr .align 1 _Z9transformPfS_Pd_param_0,
	.param .u64 .ptr .align 1 _Z9transformPfS_Pd_param_1,
	.param .u64 .ptr .align 1 _Z9transformPfS_Pd_param_2
)
{
	.reg .pred 	%p<21>;
	.reg .b32 	%r<34>;
	.reg .b32 	%f<37>;
	.reg .b64 	%rd<11>;
	.reg .b64 	%fd<34>;
	// demoted variable
	.shared .align 8 .b8 _ZZ9transformPfS_PdE9warp_sums[64];
	// demoted variable
	.shared .align 4 .b8 _ZZ9transformPfS_PdE5cache[4096];
	ld.param.u64 	%rd1, [_Z9transformPfS_Pd_param_0];
	ld.param.u64 	%rd2, [_Z9transformPfS_Pd_param_1];
	ld.param.u64 	%rd3, [_Z9transformPfS_Pd_param_2];
	mov.u32 	%r6, %ctaid.x;
	mov.u32 	%r7, %ntid.x;
	mov.u32 	%r1, %tid.x;
	mad.lo.s32 	%r2, %r6, %r7, %r1;
	shl.b32 	%r3, %r2, 2;
	setp.gt.s32 	%p1, %r2, 33554431;
	shl.b32 	%r8, %r1, 4;
	mov.u32 	%r9, _ZZ9transformPfS_PdE5cache;
	add.s32 	%r4, %r9, %r8;
	@%p1 bra 	$L__BB0_2;
	cvta.to.global.u64 	%rd4, %rd1;
	mul.wide.s32 	%rd5, %r3, 4;
	add.s64 	%rd6, %rd4, %rd5;
	ld.global.v4.f32 	{%f13, %f14, %f15, %f16}, [%rd6];
	st.shared.v4.f32 	[%r4], {%f13, %f14, %f15, %f16};
$L__BB0_2:
	setp.gt.s32 	%p2, %r2, 33554431;
	bar.sync 	0;
	mov.f64 	%fd33, 0d0000000000000000;
	@%p2 bra 	$L__BB0_12;
	and.b32  	%r5, %r2, 4;
	setp.eq.s32 	%p3, %r5, 0;
	ld.shared.f32 	%f17, [%r4];
	sin.approx.f32 	%f33, %f17;
	@%p3 bra 	$L__BB0_5;
	ld.shared.f32 	%f18, [%r4+-64];
	sin.approx.f32 	%f19, %f18;
	mul.f32 	%f33, %f33, %f19;
$L__BB0_5:
	setp.eq.s32 	%p4, %r5, 0;
	ld.shared.f32 	%f20, [%r4+4];
	cos.approx.f32 	%f34, %f20;
	@%p4 bra 	$L__BB0_7;
	ld.shared.f32 	%f21, [%r4+-60];
	cos.approx.f32 	%f22, %f21;
	mul.f32 	%f34, %f34, %f22;
$L__BB0_7:
	setp.eq.s32 	%p5, %r5, 0;
	ld.shared.f32 	%f23, [%r4+8];
	lg2.approx.f32 	%f24, %f23;
	mul.f32 	%f35, %f24, 0f3F317218;
	@%p5 bra 	$L__BB0_9;
	ld.shared.f32 	%f25, [%r4+-56];
	lg2.approx.f32 	%f26, %f25;
	mul.f32 	%f27, %f26, 0f3F317218;
	mul.f32 	%f35, %f35, %f27;
$L__BB0_9:
	setp.eq.s32 	%p6, %r5, 0;
	ld.shared.f32 	%f28, [%r4+12];
	mul.f32 	%f29, %f28, 0f3FB8AA3B;
	ex2.approx.f32 	%f36, %f29;
	@%p6 bra 	$L__BB0_11;
	ld.shared.f32 	%f30, [%r4+-52];
	mul.f32 	%f31, %f30, 0f3FB8AA3B;
	ex2.approx.f32 	%f32, %f31;
	mul.f32 	%f36, %f36, %f32;
$L__BB0_11:
	cvta.to.global.u64 	%rd7, %rd2;
	mul.wide.s32 	%rd8, %r3, 4;
	add.s64 	%rd9, %rd7, %rd8;
	st.global.v4.f32 	[%rd9], {%f33, %f34, %f35, %f36};
	setp.gt.f32 	%p7, %f34, 0f3F000000;
	cvt.f64.f32 	%fd6, %f33;
	selp.f64 	%fd33, %fd6, 0d0000000000000000, %p7;
$L__BB0_12:
	// begin inline asm
	mov.b64 {%r10,%r11}, %fd33;
	// end inline asm
	shfl.sync.down.b32	%r13|%p8, %r11, 16, 31, -1;
	shfl.sync.down.b32	%r12|%p9, %r10, 16, 31, -1;
	// begin inline asm
	mov.b64 %fd8, {%r12,%r13};
	// end inline asm
	add.f64 	%fd9, %fd33, %fd8;
	// begin inline asm
	mov.b64 {%r14,%r15}, %fd9;
	// end inline asm
	shfl.sync.down.b32	%r17|%p10, %r15, 8, 31, -1;
	shfl.sync.down.b32	%r16|%p11, %r14, 8, 31, -1;
	// begin inline asm
	mov.b64 %fd10, {%r16,%r17};
	// end inline asm
	add.f64 	%fd11, %fd9, %fd10;
	// begin inline asm
	mov.b64 {%r18,%r19}, %fd11;
	// end inline asm
	shfl.sync.down.b32	%r21|%p12, %r19, 4, 31, -1;
	shfl.sync.down.b32	%r20|%p13, %r18, 4, 31, -1;
	// begin inline asm
	mov.b64 %fd12, {%r20,%r21};
	// end inline asm
	add.f64 	%fd13, %fd11, %fd12;
	// begin inline asm
	mov.b64 {%r22,%r23}, %fd13;
	// end inline asm
	shfl.sync.down.b32	%r25|%p14, %r23, 2, 31, -1;
	shfl.sync.down.b32	%r24|%p15, %r22, 2, 31, -1;
	// begin inline asm
	mov.b64 %fd14, {%r24,%r25};
	// end inline asm
	add.f64 	%fd15, %fd13, %fd14;
	// begin inline asm
	mov.b64 {%r26,%r27}, %fd15;
	// end inline asm
	shfl.sync.down.b32	%r29|%p16, %r27, 1, 31, -1;
	shfl.sync.down.b32	%r28|%p17, %r26, 1, 31, -1;
	// begin inline asm
	mov.b64 %fd16, {%r28,%r29};
	// end inline asm
	add.f64 	%fd3, %fd15, %fd16;
	and.b32  	%r30, %r1, 31;
	setp.ne.s32 	%p18, %r30, 0;
	@%p18 bra 	$L__BB0_14;
	shr.u32 	%r31, %r1, 2;
	mov.u32 	%r32, _ZZ9transformPfS_PdE9warp_sums;
	add.s32 	%r33, %r32, %r31;
	st.shared.f64 	[%r33], %fd3;
$L__BB0_14:
	bar.sync 	0;
	setp.ne.s32 	%p19, %r1, 0;
	@%p19 bra 	$L__BB0_17;
	ld.shared.f64 	%fd17, [_ZZ9transformPfS_PdE9warp_sums];
	add.f64 	%fd18, %fd17, 0d0000000000000000;
	ld.shared.f64 	%fd19, [_ZZ9transformPfS_PdE9warp_sums+8];
	add.f64 	%fd20, %fd18, %fd19;
	ld.shared.f64 	%fd21, [_ZZ9transformPfS_PdE9warp_sums+16];
	add.f64 	%fd22, %fd20, %fd21;
	ld.shared.f64 	%fd23, [_ZZ9transformPfS_PdE9warp_sums+24];
	add.f64 	%fd24, %fd22, %fd23;
	ld.shared.f64 	%fd25, [_ZZ9transformPfS_PdE9warp_sums+32];
	add.f64 	%fd26, %fd24, %fd25;
	ld.shared.f64 	%fd27, [_ZZ9transformPfS_PdE9warp_sums+40];
	add.f64 	%fd28, %fd26, %fd27;
	ld.shared.f64 	%fd29, [_ZZ9transformPfS_PdE9warp_sums+48];
	add.f64 	%fd30, %fd28, %fd29;
	ld.shared.f64 	%fd31, [_ZZ9transformPfS_PdE9warp_sums+56];
	add.f64 	%fd4, %fd30, %fd31;
	setp.eq.f64 	%p20, %fd4, 0d0000000000000000;
	@%p20 bra 	$L__BB0_17;
	cvta.to.global.u64 	%rd10, %rd3;
	atom.global.add.f64 	%fd32, [%rd10], %fd4;
$L__BB0_17:
	ret;

}
	// .globl	_Z8baselinePfS_
.visible .entry _Z8baselinePfS_(
	.param .u64 .ptr .align 1 _Z8baselinePfS__param_0,
	.param .u64 .ptr .align 1 _Z8baselinePfS__param_1
)
{
	.reg .b32 	%r<5>;
	.reg .b32 	%f<2>;
	.reg .b64 	%rd<8>;

	ld.param.u64 	%rd1, [_Z8baselinePfS__param_0];
	ld.param.u64 	%rd2, [_Z8baselinePfS__param_1];
	cvta.to.global.u64 	%rd3, %rd2;
	cvta.to.global.u64 	%rd4, %rd1;
	mov.u32 	%r1, %ctaid.x;
	mov.u32 	%r2, %ntid.x;
	mov.u32 	%r3, %tid.x;
	mad.lo.s32 	%r4, %r1, %r2, %r3;
	mul.wide.s32 	%rd5, %r4, 4;
	add.s64 	%rd6, %rd4, %rd5;
	ld.global.f32 	%f1, [%rd6];
	add.s64 	%rd7, %rd3, %rd5;
	st.global.f32 	[%rd7], %f1;
	ret;

}


// ===== COMPILED SASS (sm_100) =====

	.target	sm_100

	.elftype	@"ET_EXEC"


//--------------------- .note.nv.tkinfo           --------------------------
	.section	.note.nv.tkinfo,"",@"SHT_NOTE"
	.sectionflags	@"SHF_NOTE_NV_TKINFO"
	.tkinfo
        /*0018*/ 	.word	0x00000002
        /*0030*/ 	.string	""
        /*0030*/ 	.string	"ptxas"
        /*0030*/ 	.string	"Cuda compilation tools, release 13.0, V13.0.88"
        /*0030*/ 	.string	"Build cuda_13.0.r13.0/compiler.36424714_0"
        /*0030*/ 	.string	"-arch sm_100 -m 64 "



//--------------------- .note.nv.cuinfo           --------------------------
	.section	.note.nv.cuinfo,"",@"SHT_NOTE"
	.sectionflags	@"SHF_NOTE_NV_CUINFO"
        /*0018*/ 	.short	0x0002
        /*001a*/ 	.short	0x0064
        /*001c*/ 	.short	0x0082
	.zero		2


//--------------------- .nv.info                  --------------------------
	.section	.nv.info,"",@"SHT_CUDA_INFO"
	.align	4


	//----- nvinfo : EIATTR_REGCOUNT
	.align		4
        /*0000*/ 	.byte	0x04, 0x2f
        /*0002*/ 	.short	(.L_1 - .L_0)
	.align		4
.L_0:
        /*0004*/ 	.word	index@(_Z9transformPfS_Pd)
        /*0008*/ 	.word	0x00000015


	//----- nvinfo : EIATTR_FRAME_SIZE
	.align		4
.L_1:
        /*000c*/ 	.byte	0x04, 0x11
        /*000e*/ 	.short	(.L_3 - .L_2)
	.align		4
.L_2:
        /*0010*/ 	.word	index@(_Z9transformPfS_Pd)
        /*0014*/ 	.word	0x00000000


	//----- nvinfo : EIATTR_REGCOUNT
	.align		4
.L_3:
        /*0018*/ 	.byte	0x04, 0x2f
        /*001a*/ 	.short	(.L_5 - .L_4)
	.align		4
.L_4:
        /*001c*/ 	.word	index@(_Z8baselinePfS_)
        /*0020*/ 	.word	0x0000000a


	//----- nvinfo : EIATTR_FRAME_SIZE
	.align		4
.L_5:
        /*0024*/ 	.byte	0x04, 0x11
        /*0026*/ 	.short	(.L_7 - .L_6)
	.align		4
.L_6:
        /*0028*/ 	.word	index@(_Z8baselinePfS_)
        /*002c*/ 	.word	0x00000000


	//----- nvinfo : EIATTR_MIN_STACK_SIZE
	.align		4
.L_7:
        /*0030*/ 	.byte	0x04, 0x12
        /*0032*/ 	.short	(.L_9 - .L_8)
	.align		4
.L_8:
        /*0034*/ 	.word	index@(_Z8baselinePfS_)
        /*0038*/ 	.word	0x00000000


	//----- nvinfo : EIATTR_MIN_STACK_SIZE
	.align		4
.L_9:
        /*003c*/ 	.byte	0x04, 0x12
        /*003e*/ 	.short	(.L_11 - .L_10)
	.align		4
.L_10:
        /*0040*/ 	.word	index@(_Z9transformPfS_Pd)
        /*0044*/ 	.word	0x00000000
.L_11:


//--------------------- .nv.compat                --------------------------
	.section	.nv.compat,"",@"SHT_CUDA_COMPAT_INFO"
	.align	4
        /*0000*/ 	.byte	0x02, 0x09, 0x00, 0x00, 0x02, 0x02, 0x01, 0x00, 0x02, 0x05, 0x05, 0x00, 0x03, 0x07, 0x01, 0x01
        /*0010*/ 	.byte	0x02, 0x03, 0x00, 0x00, 0x02, 0x06, 0x01, 0x00, 0x04, 0x0b, 0x08, 0x00, 0x01, 0x00, 0x00, 0x00
        /*0020*/ 	.byte	0x00, 0x00, 0x00, 0x00


//--------------------- .nv.info._Z8baselinePfS_  --------------------------
	.section	.nv.info._Z8baselinePfS_,"",@"SHT_CUDA_INFO"
	.sectionflags	@""
	.align	4


	//----- nvinfo : EIATTR_CUDA_API_VERSION
	.align		4
        /*0000*/ 	.byte	0x04, 0x37
        /*0002*/ 	.short	(.L_13 - .L_12)
.L_12:
        /*0004*/ 	.word	0x00000082


	//----- nvinfo : EIATTR_KPARAM_INFO
	.align		4
.L_13:
        /*0008*/ 	.byte	0x04, 0x17
        /*000a*/ 	.short	(.L_15 - .L_14)
.L_14:
        /*000c*/ 	.word	0x00000000
        /*0010*/ 	.short	0x0001
        /*0012*/ 	.short	0x0008
        /*0014*/ 	.byte	0x00, 0xf5, 0x21, 0x00


	//----- nvinfo : EIATTR_KPARAM_INFO
	.align		4
.L_15:
        /*0018*/ 	.byte	0x04, 0x17
        /*001a*/ 	.short	(.L_17 - .L_16)
.L_16:
        /*001c*/ 	.word	0x00000000
        /*0020*/ 	.short	0x0000
        /*0022*/ 	.short	0x0000
        /*0024*/ 	.byte	0x00, 0xf5, 0x21, 0x00


	//----- nvinfo : EIATTR_SPARSE_MMA_MASK
	.align		4
.L_17:
        /*0028*/ 	.byte	0x03, 0x50
        /*002a*/ 	.short	0x0000


	//----- nvinfo : EIATTR_MAXREG_COUNT
	.align		4
        /*002c*/ 	.byte	0x03, 0x1b
        /*002e*/ 	.short	0x00ff


	//----- nvinfo : EIATTR_MERCURY_ISA_VERSION
	.align		4
        /*0030*/ 	.byte	0x03, 0x5f
        /*0032*/ 	.short	0x0101


	//----- nvinfo : EIATTR_VRC_CTA_INIT_COUNT
	.align		4
        /*0034*/ 	.byte	0x02, 0x4a
	.zero		1
	.zero		1


	//----- nvinfo : EIATTR_EXIT_INSTR_OFFSETS
	.align		4
        /*0038*/ 	.byte	0x04, 0x1c
        /*003a*/ 	.short	(.L_19 - .L_18)


	//   ....[0]....
.L_18:
        /*003c*/ 	.word	0x000000c0


	//----- nvinfo : EIATTR_CBANK_PARAM_SIZE
	.align		4
.L_19:
        /*0040*/ 	.byte	0x03, 0x19
        /*0042*/ 	.short	0x0010


	//----- nvinfo : EIATTR_PARAM_CBANK
	.align		4
        /*0044*/ 	.byte	0x04, 0x0a
        /*0046*/ 	.short	(.L_21 - .L_20)
	.align		4
.L_20:
        /*0048*/ 	.word	index@(.nv.constant0._Z8baselinePfS_)
        /*004c*/ 	.short	0x0380
        /*004e*/ 	.short	0x0010


	//----- nvinfo : EIATTR_SW_WAR
	.align		4
.L_21:
        /*0050*/ 	.byte	0x04, 0x36
        /*0052*/ 	.short	(.L_23 - .L_22)
.L_22:
        /*0054*/ 	.word	0x00000008
.L_23:


//--------------------- .nv.info._Z9transformPfS_Pd --------------------------
	.section	.nv.info._Z9transformPfS_Pd,"",@"SHT_CUDA_INFO"
	.sectionflags	@""
	.align	4


	//----- nvinfo : EIATTR_CUDA_API_VERSION
	.align		4
        /*0000*/ 	.byte	0x04, 0x37
        /*0002*/ 	.short	(.L_25 - .L_24)
.L_24:
        /*0004*/ 	.word	0x00000082


	//----- nvinfo : EIATTR_KPARAM_INFO
	.align		4
.L_25:
        /*0008*/ 	.byte	0x04, 0x17
        /*000a*/ 	.short	(.L_27 - .L_26)
.L_26:
        /*000c*/ 	.word	0x00000000
        /*0010*/ 	.short	0x0002
        /*0012*/ 	.short	0x0010
        /*0014*/ 	.byte	0x00, 0xf5, 0x21, 0x00


	//----- nvinfo : EIATTR_KPARAM_INFO
	.align		4
.L_27:
        /*0018*/ 	.byte	0x04, 0x17
        /*001a*/ 	.short	(.L_29 - .L_28)
.L_28:
        /*001c*/ 	.word	0x00000000
        /*0020*/ 	.short	0x0001
        /*0022*/ 	.short	0x0008
        /*0024*/ 	.byte	0x00, 0xf5, 0x21, 0x00


	//----- nvinfo : EIATTR_KPARAM_INFO
	.align		4
.L_29:
        /*0028*/ 	.byte	0x04, 0x17
        /*002a*/ 	.short	(.L_31 - .L_30)
.L_30:
        /*002c*/ 	.word	0x00000000
        /*0030*/ 	.short	0x0000
        /*0032*/ 	.short	0x0000
        /*0034*/ 	.byte	0x00, 0xf5, 0x21, 0x00


	//----- nvinfo : EIATTR_SPARSE_MMA_MASK
	.align		4
.L_31:
        /*0038*/ 	.byte	0x03, 0x50
        /*003a*/ 	.short	0x0000


	//----- nvinfo : EIATTR_MAXREG_COUNT
	.align		4
        /*003c*/ 	.byte	0x03, 0x1b
        /*003e*/ 	.short	0x00ff


	//----- nvinfo : EIATTR_NUM_BARRIERS
	.align		4
        /*0040*/ 	.byte	0x02, 0x4c
        /*0042*/ 	.byte	0x01
	.zero		1


	//----- nvinfo : EIATTR_MERCURY_ISA_VERSION
	.align		4
        /*0044*/ 	.byte	0x03, 0x5f
        /*0046*/ 	.short	0x0101


	//----- nvinfo : EIATTR_COOP_GROUP_MASK_REGIDS
	.align		4
        /*0048*/ 	.byte	0x04, 0x29
        /*004a*/ 	.short	(.L_33 - .L_32)


	//   ....[0]....
.L_32:
        /*004c*/ 	.word	0xffffffff


	//   ....[1]....
        /*0050*/ 	.word	0xffffffff


	//   ....[2]....
        /*0054*/ 	.word	0xffffffff


	//   ....[3]....
        /*0058*/ 	.word	0xffffffff


	//   ....[4]....
        /*005c*/ 	.word	0xffffffff


	//   ....[5]....
        /*0060*/ 	.word	0xffffffff


	//   ....[6]....
        /*0064*/ 	.word	0xffffffff


	//   ....[7]....
        /*0068*/ 	.word	0xffffffff


	//   ....[8]....
        /*006c*/ 	.word	0xffffffff


	//   ....[9]....
        /*0070*/ 	.word	0xffffffff


	//----- nvinfo : EIATTR_COOP_GROUP_INSTR_OFFSETS
	.align		4
.L_33:
        /*0074*/ 	.byte	0x04, 0x28
        /*0076*/ 	.short	(.L_35 - .L_34)


	//   ....[0]....
.L_34:
        /*0078*/ 	.word	0x00000480


	//   ....[1]....
        /*007c*/ 	.word	0x000004b0


	//   ....[2]....
        /*0080*/ 	.word	0x000004d0


	//   ....[3]....
        /*0084*/ 	.word	0x000004e0


	//   ....[4]....
        /*0088*/ 	.word	0x00000520


	//   ....[5]....
        /*008c*/ 	.word	0x00000530


	//   ....[6]....
        /*0090*/ 	.word	0x00000550


	//   ....[7]....
        /*0094*/ 	.word	0x00000560


	//   ....[8]....
        /*0098*/ 	.word	0x00000580


	//   ....[9]....
        /*009c*/ 	.word	0x00000590


	//----- nvinfo : EIATTR_VRC_CTA_INIT_COUNT
	.align		4
.L_35:
        /*00a0*/ 	.byte	0x02, 0x4a
	.zero		1
	.zero		1


	//----- nvinfo : EIATTR_EXIT_INSTR_OFFSETS
	.align		4
        /*00a4*/ 	.byte	0x04, 0x1c
        /*00a6*/ 	.short	(.L_37 - .L_36)


	//   ....[0]....
.L_36:
        /*00a8*/ 	.word	0x000005d0


	//   ....[1]....
        /*00ac*/ 	.word	0x000006c0


	//   ....[2]....
        /*00b0*/ 	.word	0x000006f0


	//----- nvinfo : EIATTR_CRS_STACK_SIZE
	.align		4
.L_37:
        /*00b4*/ 	.byte	0x04, 0x1e
        /*00b6*/ 	.short	(.L_39 - .L_38)
.L_38:
        /*00b8*/ 	.word	0x00000000


	//----- nvinfo : EIATTR_CBANK_PARAM_SIZE
	.align		4
.L_39:
        /*00bc*/ 	.byte	0x03, 0x19
        /*00be*/ 	.short	0x0018


	//----- nvinfo : EIATTR_PARAM_CBANK
	.align		4
        /*00c0*/ 	.byte	0x04, 0x0a
        /*00c2*/ 	.short	(.L_41 - .L_40)
	.align		4
.L_40:
        /*00c4*/ 	.word	index@(.nv.constant0._Z9transformPfS_Pd)
        /*00c8*/ 	.short	0x0380
        /*00ca*/ 	.short	0x0018


	//----- nvinfo : EIATTR_SW_WAR
	.align		4
.L_41:
        /*00cc*/ 	.byte	0x04, 0x36
        /*00ce*/ 	.short	(.L_43 - .L_42)
.L_42:
        /*00d0*/ 	.word	0x00000008
.L_43:


//--------------------- .nv.callgraph             --------------------------
	.section	.nv.callgraph,"",@"SHT_CUDA_CALLGRAPH"
	.align	4
	.sectionentsize	8
	.align		4
        /*0000*/ 	.word	0x00000000
	.align		4
        /*0004*/ 	.word	0xffffffff
	.align		4
        /*0008*/ 	.word	0x00000000
	.align		4
        /*000c*/ 	.word	0xfffffffe
	.align		4
        /*0010*/ 	.word	0x00000000
	.align		4
        /*0014*/ 	.word	0xfffffffd
	.align		4
        /*0018*/ 	.word	0x00000000
	.align		4
        /*001c*/ 	.word	0xfffffffc


//--------------------- .text._Z8baselinePfS_     --------------------------
	.section	.text._Z8baselinePfS_,"ax",@progbits
	.align	128
        .global         _Z8baselinePfS_
        .type           _Z8baselinePfS_,@function
        .size           _Z8baselinePfS_,(.L_x_4 - _Z8baselinePfS_)
        .other          _Z8baselinePfS_,@"STO_CUDA_ENTRY STV_DEFAULT"
_Z8baselinePfS_:
.text._Z8baselinePfS_:
[----:B------:R-:W-:Y:S01]  /*0000*/  LDC R1, c[0x0][0x37c] ;  /* 0x0000df00ff017b82 */ /* 0x000fe20000000800 */
[----:B------:R-:W0:Y:S07]  /*0010*/  S2R R0, SR_TID.X ;  /* 0x0000000000007919 */ /* 0x000e2e0000002100 */
[----:B------:R-:W0:Y:S01]  /*0020*/  S2UR UR6, SR_CTAID.X ;  /* 0x00000000000679c3 */ /* 0x000e220000002500 */
[----:B------:R-:W1:Y:S07]  /*0030*/  LDCU.64 UR4, c[0x0][0x358] ;  /* 0x00006b00ff0477ac */ /* 0x000e6e0008000a00 */
[----:B------:R-:W0:Y:S08]  /*0040*/  LDC R7, c[0x0][0x360] ;  /* 0x0000d800ff077b82 */ /* 0x000e300000000800 */
[----:B------:R-:W2:Y:S08]  /*0050*/  LDC.64 R2, c[0x0][0x380] ;  /* 0x0000e000ff027b82 */ /* 0x000eb00000000a00 */
[----:B------:R-:W3:Y:S01]  /*0060*/  LDC.64 R4, c[0x0][0x388] ;  /* 0x0000e200ff047b82 */ /* 0x000ee20000000a00 */
[----:B0-----:R-:W-:-:S04]  /*0070*/  IMAD R7, R7, UR6, R0 ;  /* 0x0000000607077c24 */ /* 0x001fc8000f8e0200 */
[----:B--2---:R-:W-:-:S06]  /*0080*/  IMAD.WIDE R2, R7, 0x4, R2 ;  /* 0x0000000407027825 */ /* 0x004fcc00078e0202 */
[----:B-1----:R-:W2:Y:S01]  /*0090*/  LDG.E R3, desc[UR4][R2.64] ;  /* 0x0000000402037981 */ /* 0x002ea2000c1e1900 */
[----:B---3--:R-:W-:-:S05]  /*00a0*/  IMAD.WIDE R4, R7, 0x4, R4 ;  /* 0x0000000407047825 */ /* 0x008fca00078e0204 */
[----:B--2---:R-:W-:Y:S01]  /*00b0*/  STG.E desc[UR4][R4.64], R3 ;  /* 0x0000000304007986 */ /* 0x004fe2000c101904 */
[----:B------:R-:W-:Y:S05]  /*00c0*/  EXIT ;  /* 0x000000000000794d */ /* 0x000fea0003800000 */
.L_x_0:
[----:B------:R-:W-:-:S00]  /*00d0*/  BRA `(.L_x_0) ;  /* 0xfffffffc00fc7947 */ /* 0x000fc0000383ffff */
[----:B------:R-:W-:-:S00]  /*00e0*/  NOP ;  /* 0x0000000000007918 */ /* 0x000fc00000000000 */
        /* <DEDUP_REMOVED lines=9> */
.L_x_4:


//--------------------- .text._Z9transformPfS_Pd  --------------------------
	.section	.text._Z9transformPfS_Pd,"ax",@progbits
	.align	128
        .global         _Z9transformPfS_Pd
        .type           _Z9transformPfS_Pd,@function
        .size           _Z9transformPfS_Pd,(.L_x_5 - _Z9transformPfS_Pd)
        .other          _Z9transformPfS_Pd,@"STO_CUDA_ENTRY STV_DEFAULT"
_Z9transformPfS_Pd:
.text._Z9transformPfS_Pd:
[----:B------:R-:W-:Y:S01]  /*0000*/  LDC R1, c[0x0][0x37c] ;  /* 0x0000df00ff017b82 */ /* 0x000fe20000000800 */
[----:B------:R-:W0:Y:S07]  /*0010*/  S2R R0, SR_TID.X ;  /* 0x0000000000007919 */ /* 0x000e2e0000002100 */
[----:B------:R-:W0:Y:S08]  /*0020*/  S2UR UR4, SR_CTAID.X ;  /* 0x00000000000479c3 */ /* 0x000e300000002500 */
[----:B------:R-:W0:Y:S02]  /*0030*/  LDC R9, c[0x0][0x360] ;  /* 0x0000d800ff097b82 */ /* 0x000e240000000800 */
[----:B0-----:R-:W-:Y:S01]  /*0040*/  IMAD R9, R9, UR4, R0 ;  /* 0x0000000409097c24 */ /* 0x001fe2000f8e0200 */
[----:B------:R-:W0:Y:S04]  /*0050*/  LDCU.64 UR4, c[0x0][0x358] ;  /* 0x00006b00ff0477ac */ /* 0x000e280008000a00 */
[----:B------:R-:W-:-:S02]  /*0060*/  ISETP.GT.AND P0, PT, R9, 0x1ffffff, PT ;  /* 0x01ffffff0900780c */ /* 0x000fc40003f04270 */
[----:B------:R-:W-:-:S11]  /*0070*/  SHF.L.U32 R8, R9, 0x2, RZ ;  /* 0x0000000209087819 */ /* 0x000fd600000006ff */
[----:B------:R-:W1:Y:S02]  /*0080*/  @!P0 LDC.64 R4, c[0x0][0x380] ;  /* 0x0000e000ff048b82 */ /* 0x000e640000000a00 */
[----:B-1----:R-:W-:-:S06]  /*0090*/  @!P0 IMAD.WIDE R4, R8, 0x4, R4 ;  /* 0x0000000408048825 */ /* 0x002fcc00078e0204 */
[----:B0-----:R-:W2:Y:S01]  /*00a0*/  @!P0 LDG.E.128 R4, desc[UR4][R4.64] ;  /* 0x0000000404048981 */ /* 0x001ea2000c1e1d00 */
[----:B------:R-:W-:Y:S01]  /*00b0*/  MOV R3, 0x400 ;  /* 0x0000040000037802 */ /* 0x000fe20000000f00 */
[----:B------:R-:W-:Y:S01]  /*00c0*/  BSSY.RECONVERGENT B0, `(.L_x_1) ;  /* 0x000003b000007945 */ /* 0x000fe20003800200 */
[----:B------:R-:W0:Y:S02]  /*00d0*/  S2R R2, SR_CgaCtaId ;  /* 0x0000000000027919 */ /* 0x000e240000008800 */
[----:B------:R-:W-:-:S04]  /*00e0*/  IADD3 R11, PT, PT, R3, 0x40, RZ ;  /* 0x00000040030b7810 */ /* 0x000fc80007ffe0ff */
[----:B0-----:R-:W-:-:S04]  /*00f0*/  LEA R11, R2, R11, 0x18 ;  /* 0x0000000b020b7211 */ /* 0x001fc800078ec0ff */
[----:B------:R-:W-:Y:S02]  /*0100*/  LEA R12, R0, R11, 0x4 ;  /* 0x0000000b000c7211 */ /* 0x000fe400078e20ff */
[----:B------:R-:W-:-:S03]  /*0110*/  CS2R R10, SRZ ;  /* 0x00000000000a7805 */ /* 0x000fc6000001ff00 */
[----:B--2---:R0:W-:Y:S01]  /*0120*/  @!P0 STS.128 [R12], R4 ;  /* 0x000000040c008388 */ /* 0x0041e20000000c00 */
[----:B------:R-:W-:Y:S06]  /*0130*/  BAR.SYNC.DEFER_BLOCKING 0x0 ;  /* 0x0000000000007b1d */ /* 0x000fec0000010000 */
[----:B------:R-:W-:Y:S05]  /*0140*/  @P0 BRA `(.L_x_2) ;  /* 0x0000000000c80947 */ /* 0x000fea0003800000 */
[----:B------:R-:W-:Y:S01]  /*0150*/  LOP3.LUT P3, R9, R9, 0x4, RZ, 0xc0, !PT ;  /* 0x0000000409097812 */ /* 0x000fe2000786c0ff */
[----:B0-----:R-:W0:Y:S01]  /*0160*/  LDS.128 R4, [R12] ;  /* 0x000000000c047984 */ /* 0x001e220000000c00 */
[----:B------:R-:W-:Y:S01]  /*0170*/  PLOP3.LUT P0, PT, PT, PT, PT, 0x80, 0x8 ;  /* 0x000000000008781c */ /* 0x000fe20003f0f070 */
[----:B------:R-:W1:Y:S01]  /*0180*/  LDC.64 R10, c[0x0][0x388] ;  /* 0x0000e200ff0a7b82 */ /* 0x000e620000000a00 */
[----:B------:R-:W-:-:S09]  /*0190*/  ISETP.NE.AND P2, PT, R9, RZ, PT ;  /* 0x000000ff0900720c */ /* 0x000fd20003f45270 */
[----:B------:R-:W2:Y:S04]  /*01a0*/  @P3 LDS R9, [R12+-0x40] ;  /* 0xffffc0000c093984 */ /* 0x000ea80000000800 */
[----:B------:R-:W3:Y:S04]  /*01b0*/  @P2 LDS R15, [R12+-0x34] ;  /* 0xffffcc000c0f2984 */ /* 0x000ee80000000800 */
[----:B------:R-:W4:Y:S04]  /*01c0*/  @P2 LDS R18, [R12+-0x38] ;  /* 0xffffc8000c122984 */ /* 0x000f280000000800 */
[----:B------:R-:W5:Y:S01]  /*01d0*/  @P2 LDS R17, [R12+-0x3c] ;  /* 0xffffc4000c112984 */ /* 0x000f620000000800 */
[----:B0-----:R-:W-:Y:S01]  /*01e0*/  FMUL R7, R7, 1.4426950216293334961 ;  /* 0x3fb8aa3b07077820 */ /* 0x001fe20000400000 */
[----:B------:R-:W-:Y:S01]  /*01f0*/  FSETP.GEU.AND P5, PT, |R6|, 1.175494350822287508e-38, PT ;  /* 0x008000000600780b */ /* 0x000fe20003fae200 */
[----:B------:R-:W-:Y:S01]  /*0200*/  FMUL.RZ R4, R4, 0.15915493667125701904 ;  /* 0x3e22f98304047820 */ /* 0x000fe2000040c000 */
[----:B------:R-:W-:-:S02]  /*0210*/  FMUL.RZ R5, R5, 0.15915493667125701904 ;  /* 0x3e22f98305057820 */ /* 0x000fc4000040c000 */
[----:B------:R-:W-:-:S03]  /*0220*/  FSETP.GEU.AND P4, PT, R7, -126, PT ;  /* 0xc2fc00000700780b */ /* 0x000fc60003f8e000 */
[----:B------:R-:W-:Y:S01]  /*0230*/  MUFU.SIN R4, R4 ;  /* 0x0000000400047308 */ /* 0x000fe20000000400 */
[----:B--2---:R-:W-:-:S05]  /*0240*/  @P3 FMUL.RZ R9, R9, 0.15915493667125701904 ;  /* 0x3e22f98309093820 */ /* 0x004fca000040c000 */
[----:B------:R-:W-:Y:S01]  /*0250*/  @!P5 FMUL R6, R6, 16777216 ;  /* 0x4b8000000606d820 */ /* 0x000fe20000400000 */
[----:B---3--:R-:W-:Y:S01]  /*0260*/  @P2 FMUL R15, R15, 1.4426950216293334961 ;  /* 0x3fb8aa3b0f0f2820 */ /* 0x008fe20000400000 */
[----:B------:R-:W-:Y:S02]  /*0270*/  MUFU.COS R5, R5 ;  /* 0x0000000500057308 */ /* 0x000fe40000000000 */
[----:B------:R-:W-:Y:S01]  /*0280*/  @!P4 FMUL R7, R7, 0.5 ;  /* 0x3f0000000707c820 */ /* 0x000fe20000400000 */
[----:B----4-:R-:W-:Y:S02]  /*0290*/  @P2 FSETP.GEU.AND P1, PT, |R18|, 1.175494350822287508e-38, PT ;  /* 0x008000001200280b */ /* 0x010fe40003f2e200 */
[----:B------:R-:W-:Y:S02]  /*02a0*/  @P2 FSETP.GEU.AND P6, PT, R15, -126, PT ;  /* 0xc2fc00000f00280b */ /* 0x000fe40003fce000 */
[----:B------:R-:W-:Y:S01]  /*02b0*/  @P2 PLOP3.LUT P0, PT, P1, PT, PT, 0x80, 0x8 ;  /* 0x000000000008281c */ /* 0x000fe20000f0f070 */
[----:B------:R-:W0:Y:S01]  /*02c0*/  MUFU.LG2 R6, R6 ;  /* 0x0000000600067308 */ /* 0x000e220000000c00 */
[----:B------:R-:W-:Y:S01]  /*02d0*/  PLOP3.LUT P1, PT, PT, PT, PT, 0x80, 0x8 ;  /* 0x000000000008781c */ /* 0x000fe20003f2f070 */
[----:B-----5:R-:W-:Y:S01]  /*02e0*/  @P2 FMUL.RZ R12, R17, 0.15915493667125701904 ;  /* 0x3e22f983110c2820 */ /* 0x020fe2000040c000 */
[----:B------:R-:W-:-:S05]  /*02f0*/  @P2 PLOP3.LUT P1, PT, P6, PT, PT, 0x80, 0x8 ;  /* 0x000000000008281c */ /* 0x000fca000372f070 */
[----:B------:R-:W2:Y:S04]  /*0300*/  MUFU.EX2 R7, R7 ;  /* 0x0000000700077308 */ /* 0x000ea80000000800 */
[----:B------:R-:W-:-:S04]  /*0310*/  @!P0 FMUL R18, R18, 16777216 ;  /* 0x4b80000012128820 */ /* 0x000fc80000400000 */
[----:B------:R-:W3:Y:S01]  /*0320*/  @P2 MUFU.LG2 R14, R18 ;  /* 0x00000012000e2308 */ /* 0x000ee20000000c00 */
[----:B------:R-:W-:Y:S01]  /*0330*/  @!P1 FMUL R15, R15, 0.5 ;  /* 0x3f0000000f0f9820 */ /* 0x000fe20000400000 */
[----:B0-----:R-:W-:-:S04]  /*0340*/  @!P5 FADD R6, R6, -24 ;  /* 0xc1c000000606d421 */ /* 0x001fc80000000000 */
[----:B------:R-:W-:Y:S02]  /*0350*/  FMUL R6, R6, 0.69314718246459960938 ;  /* 0x3f31721806067820 */ /* 0x000fe40000400000 */
[----:B------:R-:W0:Y:S01]  /*0360*/  @P2 MUFU.EX2 R16, R15 ;  /* 0x0000000f00102308 */ /* 0x000e220000000800 */
[----:B--2---:R-:W-:-:S07]  /*0370*/  @!P4 FMUL R7, R7, R7 ;  /* 0x000000070707c220 */ /* 0x004fce0000400000 */
[----:B------:R1:W2:Y:S01]  /*0380*/  @P3 MUFU.SIN R13, R9 ;  /* 0x00000009000d3308 */ /* 0x0002a20000000400 */
[----:B---3--:R-:W-:-:S07]  /*0390*/  @!P0 FADD R14, R14, -24 ;  /* 0xc1c000000e0e8421 */ /* 0x008fce0000000000 */
[----:B------:R-:W3:Y:S01]  /*03a0*/  @P2 MUFU.COS R12, R12 ;  /* 0x0000000c000c2308 */ /* 0x000ee20000000000 */
[----:B-1----:R-:W-:-:S04]  /*03b0*/  IMAD.WIDE R8, R8, 0x4, R10 ;  /* 0x0000000408087825 */ /* 0x002fc800078e020a */
[----:B------:R-:W-:Y:S01]  /*03c0*/  @P2 FMUL R11, R14, 0.69314718246459960938 ;  /* 0x3f3172180e0b2820 */ /* 0x000fe20000400000 */
[----:B0-----:R-:W-:-:S03]  /*03d0*/  @!P1 FMUL R16, R16, R16 ;  /* 0x0000001010109220 */ /* 0x001fc60000400000 */
[----:B------:R-:W-:Y:S01]  /*03e0*/  @P2 FMUL R6, R6, R11 ;  /* 0x0000000b06062220 */ /* 0x000fe20000400000 */
[----:B------:R-:W-:Y:S01]  /*03f0*/  @P2 FMUL R7, R7, R16 ;  /* 0x0000001007072220 */ /* 0x000fe20000400000 */
[----:B--2---:R-:W-:-:S04]  /*0400*/  @P3 FMUL R4, R4, R13 ;  /* 0x0000000d04043220 */ /* 0x004fc80000400000 */
[----:B------:R-:W0:Y:S01]  /*0410*/  F2F.F64.F32 R10, R4 ;  /* 0x00000004000a7310 */ /* 0x000e220000201800 */
[----:B---3--:R-:W-:-:S05]  /*0420*/  @P2 FMUL R5, R5, R12 ;  /* 0x0000000c05052220 */ /* 0x008fca0000400000 */
[----:B------:R1:W-:Y:S01]  /*0430*/  STG.E.128 desc[UR4][R8.64], R4 ;  /* 0x0000000408007986 */ /* 0x0003e2000c101d04 */
[----:B------:R-:W-:-:S04]  /*0440*/  FSETP.GT.AND P0, PT, R5, 0.5, PT ;  /* 0x3f0000000500780b */ /* 0x000fc80003f04000 */
[----:B0-----:R-:W-:Y:S02]  /*0450*/  FSEL R10, R10, RZ, P0 ;  /* 0x000000ff0a0a7208 */ /* 0x001fe40000000000 */
[----:B------:R-:W-:-:S07]  /*0460*/  FSEL R11, R11, RZ, P0 ;  /* 0x000000ff0b0b7208 */ /* 0x000fce0000000000 */
.L_x_2:
[----:B------:R-:W-:Y:S05]  /*0470*/  BSYNC.RECONVERGENT B0 ;  /* 0x0000000000007941 */ /* 0x000fea0003800200 */
.L_x_1:
[----:B01----:R-:W-:Y:S01]  /*0480*/  SHFL.DOWN PT, R5, R11, 0x10, 0x1f ;  /* 0x0a001f000b057f89 */ /* 0x003fe200000e0000 */
[C---:B------:R-:W-:Y:S02]  /*0490*/  LOP3.LUT P0, RZ, R0.reuse, 0x1f, RZ, 0xc0, !PT ;  /* 0x0000001f00ff7812 */ /* 0x040fe4000780c0ff */
[----:B------:R-:W-:Y:S01]  /*04a0*/  ISETP.NE.AND P1, PT, R0, RZ, PT ;  /* 0x000000ff0000720c */ /* 0x000fe20003f25270 */
[----:B------:R-:W0:Y:S02]  /*04b0*/  SHFL.DOWN PT, R4, R10, 0x10, 0x1f ;  /* 0x0a001f000a047f89 */ /* 0x000e2400000e0000 */
[----:B0-----:R-:W-:-:S07]  /*04c0*/  DADD R4, R4, R10 ;  /* 0x0000000004047229 */ /* 0x001fce000000000a */
[----:B------:R-:W-:Y:S04]  /*04d0*/  SHFL.DOWN PT, R7, R5, 0x8, 0x1f ;  /* 0x09001f0005077f89 */ /* 0x000fe800000e0000 */
[----:B------:R-:W0:Y:S02]  /*04e0*/  SHFL.DOWN PT, R6, R4, 0x8, 0x1f ;  /* 0x09001f0004067f89 */ /* 0x000e2400000e0000 */
[----:B0-----:R-:W-:Y:S01]  /*04f0*/  DADD R6, R4, R6 ;  /* 0x0000000004067229 */ /* 0x001fe20000000006 */
[----:B------:R-:W-:-:S04]  /*0500*/  @!P0 LEA R5, R2, R3, 0x18 ;  /* 0x0000000302058211 */ /* 0x000fc800078ec0ff */
[----:B------:R-:W-:Y:S02]  /*0510*/  @!P0 LEA.HI R5, R0, R5, RZ, 0x1e ;  /* 0x0000000500058211 */ /* 0x000fe400078ff0ff */
[----:B------:R-:W-:Y:S04]  /*0520*/  SHFL.DOWN PT, R9, R7, 0x4, 0x1f ;  /* 0x08801f0007097f89 */ /* 0x000fe800000e0000 */
[----:B------:R-:W0:Y:S02]  /*0530*/  SHFL.DOWN PT, R8, R6, 0x4, 0x1f ;  /* 0x08801f0006087f89 */ /* 0x000e2400000e0000 */
[----:B0-----:R-:W-:-:S07]  /*0540*/  DADD R8, R6, R8 ;  /* 0x0000000006087229 */ /* 0x001fce0000000008 */
[----:B------:R-:W-:Y:S04]  /*0550*/  SHFL.DOWN PT, R13, R9, 0x2, 0x1f ;  /* 0x08401f00090d7f89 */ /* 0x000fe800000e0000 */
[----:B------:R-:W0:Y:S02]  /*0560*/  SHFL.DOWN PT, R12, R8, 0x2, 0x1f ;  /* 0x08401f00080c7f89 */ /* 0x000e2400000e0000 */
[----:B0-----:R-:W-:-:S07]  /*0570*/  DADD R12, R8, R12 ;  /* 0x00000000080c7229 */ /* 0x001fce000000000c */
[----:B------:R-:W-:Y:S04]  /*0580*/  SHFL.DOWN PT, R11, R13, 0x1, 0x1f ;  /* 0x08201f000d0b7f89 */ /* 0x000fe800000e0000 */
[----:B------:R-:W0:Y:S02]  /*0590*/  SHFL.DOWN PT, R10, R12, 0x1, 0x1f ;  /* 0x08201f000c0a7f89 */ /* 0x000e2400000e0000 */
[----:B0-----:R-:W-:-:S07]  /*05a0*/  DADD R10, R12, R10 ;  /* 0x000000000c0a7229 */ /* 0x001fce000000000a */
[----:B------:R0:W-:Y:S01]  /*05b0*/  @!P0 STS.64 [R5], R10 ;  /* 0x0000000a05008388 */ /* 0x0001e20000000a00 */
[----:B------:R-:W-:Y:S06]  /*05c0*/  BAR.SYNC.DEFER_BLOCKING 0x0 ;  /* 0x0000000000007b1d */ /* 0x000fec0000010000 */
[----:B------:R-:W-:Y:S05]  /*05d0*/  @P1 EXIT ;  /* 0x000000000000194d */ /* 0x000fea0003800000 */
[----:B------:R-:W-:-:S05]  /*05e0*/  LEA R0, R2, R3, 0x18 ;  /* 0x0000000302007211 */ /* 0x000fca00078ec0ff */
[----:B------:R-:W1:Y:S04]  /*05f0*/  LDS.128 R12, [R0] ;  /* 0x00000000000c7984 */ /* 0x000e680000000c00 */
[----:B0-----:R-:W0:Y:S04]  /*0600*/  LDS.128 R8, [R0+0x10] ;  /* 0x0000100000087984 */ /* 0x001e280000000c00 */
[----:B------:R-:W2:Y:S01]  /*0610*/  LDS.128 R4, [R0+0x20] ;  /* 0x0000200000047984 */ /* 0x000ea20000000c00 */
[----:B-1----:R-:W-:-:S08]  /*0620*/  DADD R12, RZ, R12 ;  /* 0x00000000ff0c7229 */ /* 0x002fd0000000000c */
[----:B------:R-:W-:Y:S02]  /*0630*/  DADD R2, R12, R14 ;  /* 0x000000000c027229 */ /* 0x000fe4000000000e */
[----:B------:R-:W1:Y:S06]  /*0640*/  LDS.128 R12, [R0+0x30] ;  /* 0x00003000000c7984 */ /* 0x000e6c0000000c00 */
[----:B0-----:R-:W-:-:S08]  /*0650*/  DADD R2, R2, R8 ;  /* 0x0000000002027229 */ /* 0x001fd00000000008 */
[----:B------:R-:W-:-:S08]  /*0660*/  DADD R2, R2, R10 ;  /* 0x0000000002027229 */ /* 0x000fd0000000000a */
[----:B--2---:R-:W-:-:S08]  /*0670*/  DADD R2, R2, R4 ;  /* 0x0000000002027229 */ /* 0x004fd00000000004 */
[----:B------:R-:W-:-:S08]  /*0680*/  DADD R2, R2, R6 ;  /* 0x0000000002027229 */ /* 0x000fd00000000006 */
[----:B-1----:R-:W-:-:S08]  /*0690*/  DADD R2, R2, R12 ;  /* 0x0000000002027229 */ /* 0x002fd0000000000c */
[----:B------:R-:W-:-:S08]  /*06a0*/  DADD R2, R2, R14 ;  /* 0x0000000002027229 */ /* 0x000fd0000000000e */
[----:B------:R-:W-:-:S14]  /*06b0*/  DSETP.NEU.AND P0, PT, R2, RZ, PT ;  /* 0x000000ff0200722a */ /* 0x000fdc0003f0d000 */
[----:B------:R-:W-:Y:S05]  /*06c0*/  @!P0 EXIT ;  /* 0x000000000000894d */ /* 0x000fea0003800000 */
[----:B------:R-:W0:Y:S02]  /*06d0*/  LDC.64 R4, c[0x0][0x390] ;  /* 0x0000e400ff047b82 */ /* 0x000e240000000a00 */
[----:B0-----:R-:W-:Y:S01]  /*06e0*/  REDG.E.ADD.F64.RN.STRONG.GPU desc[UR4][R4.64], R2 ;  /* 0x00000002040079a6 */ /* 0x001fe2000c12ff04 */
[----:B------:R-:W-:Y:S05]  /*06f0*/  EXIT ;  /* 0x000000000000794d */ /* 0x000fea0003800000 */
.L_x_3:
        /* <DEDUP_REMOVED lines=16> */
.L_x_5:


//--------------------- .nv.shared.reserved.0     --------------------------
	.section	.nv.shared.reserved.0,"aw",@nobits
	.weak		__nv_reservedSMEM_offset_0_alias
	.size		__nv_reservedSMEM_offset_0_alias, 0, 64
	.other		__nv_reservedSMEM_offset_0_alias,@"STO_CUDA_RESERVED_SHARED STV_DEFAULT"
__nv_reservedSMEM_offset_0_alias:
	.zero		0
	.zero		64


//--------------------- .nv.shared._Z9transformPfS_Pd --------------------------
	.section	.nv.shared._Z9transformPfS_Pd,"aw",@nobits
	.sectionflags	@""
	.align	8
.nv.shared._Z9transformPfS_Pd:
	.zero		5184


//--------------------- .nv.constant0._Z8baselinePfS_ --------------------------
	.section	.nv.constant0._Z8baselinePfS_,"a",@progbits
	.sectionflags	@""
	.align	4
.nv.constant0._Z8baselinePfS_:
	.zero		912


//--------------------- .nv.constant0._Z9transformPfS_Pd --------------------------
	.section	.nv.constant0._Z9transformPfS_Pd,"a",@progbits
	.sectionflags	@""
	.align	4
.nv.constant0._Z9transformPfS_Pd:
	.zero		920


//--------------------- SYMBOLS --------------------------

	.type		.nv.reservedSmem.offset0,@object
	.size		.nv.reservedSmem.offset0,0x4
	.type		.nv.reservedSmem.cap,@object
	.size		.nv.reservedSmem.cap,0x4
